//
// Generated by NVIDIA NVVM Compiler
//
// Compiler Build ID: CL-36424714
// Cuda compilation tools, release 13.0, V13.0.88
// Based on NVVM 20.0.0
//

.version 9.0
.target sm_100
.address_size 64

	// .globl	_Z11encrypt_gpuPjS_S_

.visible .entry _Z11encrypt_gpuPjS_S_(
	.param .u64 .ptr .align 1 _Z11encrypt_gpuPjS_S__param_0,
	.param .u64 .ptr .align 1 _Z11encrypt_gpuPjS_S__param_1,
	.param .u64 .ptr .align 1 _Z11encrypt_gpuPjS_S__param_2
)
{
	.reg .pred 	%p<5>;
	.reg .b32 	%r<168>;
	.reg .b64 	%rd<7>;

	ld.param.u64 	%rd3, [_Z11encrypt_gpuPjS_S__param_0];
	ld.param.u64 	%rd4, [_Z11encrypt_gpuPjS_S__param_1];
	ld.param.u64 	%rd2, [_Z11encrypt_gpuPjS_S__param_2];
	cvta.to.global.u64 	%rd5, %rd4;
	cvta.to.global.u64 	%rd1, %rd3;
	mov.u32 	%r17, %tid.x;
	mov.u32 	%r18, %ctaid.x;
	mov.u32 	%r19, %ntid.x;
	mad.lo.s32 	%r20, %r18, %r19, %r17;
	ld.global.u32 	%r21, [%rd5];
	shl.b32 	%r22, %r21, 9;
	add.s32 	%r1, %r22, %r20;
	ld.global.u32 	%r23, [%rd5+4];
	shl.b32 	%r24, %r23, 9;
	add.s32 	%r2, %r24, %r20;
	ld.global.u32 	%r25, [%rd5+8];
	shl.b32 	%r26, %r25, 9;
	add.s32 	%r3, %r26, %r20;
	ld.global.u32 	%r27, [%rd5+12];
	shl.b32 	%r28, %r27, 9;
	add.s32 	%r4, %r28, %r20;
	ld.global.u32 	%r166, [%rd1+4];
	ld.global.u32 	%r167, [%rd1];
	mov.b32 	%r165, 0;
	mov.b32 	%r164, 387276957;
$L__BB0_1:
	add.s32 	%r29, %r164, -2027808484;
	shl.b32 	%r30, %r166, 4;
	add.s32 	%r31, %r30, %r1;
	add.s32 	%r32, %r29, %r166;
	shr.u32 	%r33, %r166, 5;
	add.s32 	%r34, %r33, %r2;
	xor.b32  	%r35, %r34, %r31;
	xor.b32  	%r36, %r35, %r32;
	add.s32 	%r37, %r36, %r167;
	shl.b32 	%r38, %r37, 4;
	add.s32 	%r39, %r38, %r3;
	add.s32 	%r40, %r37, %r29;
	xor.b32  	%r41, %r39, %r40;
	shr.u32 	%r42, %r37, 5;
	add.s32 	%r43, %r42, %r4;
	xor.b32  	%r44, %r41, %r43;
	add.s32 	%r45, %r44, %r166;
	add.s32 	%r46, %r164, 626627285;
	shl.b32 	%r47, %r45, 4;
	add.s32 	%r48, %r47, %r1;
	add.s32 	%r49, %r46, %r45;
	shr.u32 	%r50, %r45, 5;
	add.s32 	%r51, %r50, %r2;
	xor.b32  	%r52, %r51, %r48;
	xor.b32  	%r53, %r52, %r49;
	add.s32 	%r54, %r53, %r37;
	shl.b32 	%r55, %r54, 4;
	add.s32 	%r56, %r55, %r3;
	add.s32 	%r57, %r54, %r46;
	xor.b32  	%r58, %r56, %r57;
	shr.u32 	%r59, %r54, 5;
	add.s32 	%r60, %r59, %r4;
	xor.b32  	%r61, %r58, %r60;
	add.s32 	%r62, %r61, %r45;
	add.s32 	%r63, %r164, -1013904242;
	shl.b32 	%r64, %r62, 4;
	add.s32 	%r65, %r64, %r1;
	add.s32 	%r66, %r63, %r62;
	shr.u32 	%r67, %r62, 5;
	add.s32 	%r68, %r67, %r2;
	xor.b32  	%r69, %r68, %r65;
	xor.b32  	%r70, %r69, %r66;
	add.s32 	%r71, %r70, %r54;
	shl.b32 	%r72, %r71, 4;
	add.s32 	%r73, %r72, %r3;
	add.s32 	%r74, %r71, %r63;
	xor.b32  	%r75, %r73, %r74;
	shr.u32 	%r76, %r71, 5;
	add.s32 	%r77, %r76, %r4;
	xor.b32  	%r78, %r75, %r77;
	add.s32 	%r79, %r78, %r62;
	add.s32 	%r80, %r164, 1640531527;
	shl.b32 	%r81, %r79, 4;
	add.s32 	%r82, %r81, %r1;
	add.s32 	%r83, %r80, %r79;
	shr.u32 	%r84, %r79, 5;
	add.s32 	%r85, %r84, %r2;
	xor.b32  	%r86, %r85, %r82;
	xor.b32  	%r87, %r86, %r83;
	add.s32 	%r88, %r87, %r71;
	shl.b32 	%r89, %r88, 4;
	add.s32 	%r90, %r89, %r3;
	add.s32 	%r91, %r88, %r80;
	xor.b32  	%r92, %r90, %r91;
	shr.u32 	%r93, %r88, 5;
	add.s32 	%r94, %r93, %r4;
	xor.b32  	%r95, %r92, %r94;
	add.s32 	%r96, %r95, %r79;
	shl.b32 	%r97, %r96, 4;
	add.s32 	%r98, %r97, %r1;
	add.s32 	%r99, %r164, %r96;
	shr.u32 	%r100, %r96, 5;
	add.s32 	%r101, %r100, %r2;
	xor.b32  	%r102, %r101, %r98;
	xor.b32  	%r103, %r102, %r99;
	add.s32 	%r104, %r103, %r88;
	shl.b32 	%r105, %r104, 4;
	add.s32 	%r106, %r105, %r3;
	add.s32 	%r107, %r104, %r164;
	xor.b32  	%r108, %r106, %r107;
	shr.u32 	%r109, %r104, 5;
	add.s32 	%r110, %r109, %r4;
	xor.b32  	%r111, %r108, %r110;
	add.s32 	%r112, %r111, %r96;
	add.s32 	%r113, %r164, -1640531527;
	shl.b32 	%r114, %r112, 4;
	add.s32 	%r115, %r114, %r1;
	add.s32 	%r116, %r113, %r112;
	shr.u32 	%r117, %r112, 5;
	add.s32 	%r118, %r117, %r2;
	xor.b32  	%r119, %r118, %r115;
	xor.b32  	%r120, %r119, %r116;
	add.s32 	%r121, %r120, %r104;
	shl.b32 	%r122, %r121, 4;
	add.s32 	%r123, %r122, %r3;
	add.s32 	%r124, %r121, %r113;
	xor.b32  	%r125, %r123, %r124;
	shr.u32 	%r126, %r121, 5;
	add.s32 	%r127, %r126, %r4;
	xor.b32  	%r128, %r125, %r127;
	add.s32 	%r129, %r128, %r112;
	add.s32 	%r130, %r164, 1013904242;
	shl.b32 	%r131, %r129, 4;
	add.s32 	%r132, %r131, %r1;
	add.s32 	%r133, %r130, %r129;
	shr.u32 	%r134, %r129, 5;
	add.s32 	%r135, %r134, %r2;
	xor.b32  	%r136, %r135, %r132;
	xor.b32  	%r137, %r136, %r133;
	add.s32 	%r138, %r137, %r121;
	shl.b32 	%r139, %r138, 4;
	add.s32 	%r140, %r139, %r3;
	add.s32 	%r141, %r138, %r130;
	xor.b32  	%r142, %r140, %r141;
	shr.u32 	%r143, %r138, 5;
	add.s32 	%r144, %r143, %r4;
	xor.b32  	%r145, %r142, %r144;
	add.s32 	%r146, %r145, %r129;
	add.s32 	%r147, %r164, -626627285;
	shl.b32 	%r148, %r146, 4;
	add.s32 	%r149, %r148, %r1;
	add.s32 	%r150, %r147, %r146;
	shr.u32 	%r151, %r146, 5;
	add.s32 	%r152, %r151, %r2;
	xor.b32  	%r153, %r152, %r149;
	xor.b32  	%r154, %r153, %r150;
	add.s32 	%r167, %r154, %r138;
	shl.b32 	%r155, %r167, 4;
	add.s32 	%r156, %r155, %r3;
	add.s32 	%r157, %r167, %r147;
	xor.b32  	%r158, %r156, %r157;
	shr.u32 	%r159, %r167, 5;
	add.s32 	%r160, %r159, %r4;
	xor.b32  	%r161, %r158, %r160;
	add.s32 	%r166, %r161, %r146;
	add.s32 	%r165, %r165, 8;
	add.s32 	%r164, %r164, -239350328;
	setp.ne.s32 	%p1, %r165, 128;
	@%p1 bra 	$L__BB0_1;
	setp.ne.s32 	%p2, %r167, -13607013;
	setp.ne.s32 	%p3, %r166, -1178743090;
	or.pred  	%p4, %p2, %p3;
	@%p4 bra 	$L__BB0_4;
	cvta.to.global.u64 	%rd6, %rd2;
	mov.b32 	%r162, -13607013;
	st.global.u32 	[%rd1], %r162;
	mov.b32 	%r163, -1178743090;
	st.global.u32 	[%rd1+4], %r163;
	st.global.u32 	[%rd6], %r1;
	st.global.u32 	[%rd6+4], %r2;
	st.global.u32 	[%rd6+8], %r3;
	st.global.u32 	[%rd6+12], %r4;
$L__BB0_4:
	ret;

}


// ===== COMPILED SASS (sm_100) =====

	.target	sm_100

	.elftype	@"ET_EXEC"


//--------------------- .note.nv.tkinfo           --------------------------
	.section	.note.nv.tkinfo,"",@"SHT_NOTE"
	.sectionflags	@"SHF_NOTE_NV_TKINFO"
	.tkinfo
        /*0018*/ 	.word	0x00000002
        /*0030*/ 	.string	""
        /*0030*/ 	.string	"ptxas"
        /*0030*/ 	.string	"Cuda compilation tools, release 13.0, V13.0.88"
        /*0030*/ 	.string	"Build cuda_13.0.r13.0/compiler.36424714_0"
        /*0030*/ 	.string	"-arch sm_100 -m 64 "



//--------------------- .note.nv.cuinfo           --------------------------
	.section	.note.nv.cuinfo,"",@"SHT_NOTE"
	.sectionflags	@"SHF_NOTE_NV_CUINFO"
        /*0018*/ 	.short	0x0002
        /*001a*/ 	.short	0x0064
        /*001c*/ 	.short	0x0082
	.zero		2


//--------------------- .nv.info                  --------------------------
	.section	.nv.info,"",@"SHT_CUDA_INFO"
	.align	4


	//----- nvinfo : EIATTR_REGCOUNT
	.align		4
        /*0000*/ 	.byte	0x04, 0x2f
        /*0002*/ 	.short	(.L_1 - .L_0)
	.align		4
.L_0:
        /*0004*/ 	.word	index@(_Z11encrypt_gpuPjS_S_)
        /*0008*/ 	.word	0x00000014


	//----- nvinfo : EIATTR_FRAME_SIZE
	.align		4
.L_1:
        /*000c*/ 	.byte	0x04, 0x11
        /*000e*/ 	.short	(.L_3 - .L_2)
	.align		4
.L_2:
        /*0010*/ 	.word	index@(_Z11encrypt_gpuPjS_S_)
        /*0014*/ 	.word	0x00000000


	//----- nvinfo : EIATTR_MIN_STACK_SIZE
	.align		4
.L_3:
        /*0018*/ 	.byte	0x04, 0x12
        /*001a*/ 	.short	(.L_5 - .L_4)
	.align		4
.L_4:
        /*001c*/ 	.word	index@(_Z11encrypt_gpuPjS_S_)
        /*0020*/ 	.word	0x00000000
.L_5:


//--------------------- .nv.compat                --------------------------
	.section	.nv.compat,"",@"SHT_CUDA_COMPAT_INFO"
	.align	4
        /*0000*/ 	.byte	0x02, 0x09, 0x00, 0x00, 0x02, 0x02, 0x01, 0x00, 0x02, 0x05, 0x05, 0x00, 0x03, 0x07, 0x01, 0x01
        /*0010*/ 	.byte	0x02, 0x03, 0x00, 0x00, 0x02, 0x06, 0x01, 0x00, 0x04, 0x0b, 0x08, 0x00, 0x09, 0x00, 0x00, 0x00
        /*0020*/ 	.byte	0x00, 0x00, 0x00, 0x00


//--------------------- .nv.info._Z11encrypt_gpuPjS_S_ --------------------------
	.section	.nv.info._Z11encrypt_gpuPjS_S_,"",@"SHT_CUDA_INFO"
	.sectionflags	@""
	.align	4


	//----- nvinfo : EIATTR_CUDA_API_VERSION
	.align		4
        /*0000*/ 	.byte	0x04, 0x37
        /*0002*/ 	.short	(.L_7 - .L_6)
.L_6:
        /*0004*/ 	.word	0x00000082


	//----- nvinfo : EIATTR_KPARAM_INFO
	.align		4
.L_7:
        /*0008*/ 	.byte	0x04, 0x17
        /*000a*/ 	.short	(.L_9 - .L_8)
.L_8:
        /*000c*/ 	.word	0x00000000
        /*0010*/ 	.short	0x0002
        /*0012*/ 	.short	0x0010
        /*0014*/ 	.byte	0x00, 0xf5, 0x21, 0x00


	//----- nvinfo : EIATTR_KPARAM_INFO
	.align		4
.L_9:
        /*0018*/ 	.byte	0x04, 0x17
        /*001a*/ 	.short	(.L_11 - .L_10)
.L_10:
        /*001c*/ 	.word	0x00000000
        /*0020*/ 	.short	0x0001
        /*0022*/ 	.short	0x0008
        /*0024*/ 	.byte	0x00, 0xf5, 0x21, 0x00


	//----- nvinfo : EIATTR_KPARAM_INFO
	.align		4
.L_11:
        /*0028*/ 	.byte	0x04, 0x17
        /*002a*/ 	.short	(.L_13 - .L_12)
.L_12:
        /*002c*/ 	.word	0x00000000
        /*0030*/ 	.short	0x0000
        /*0032*/ 	.short	0x0000
        /*0034*/ 	.byte	0x00, 0xf5, 0x21, 0x00


	//----- nvinfo : EIATTR_SPARSE_MMA_MASK
	.align		4
.L_13:
        /*0038*/ 	.byte	0x03, 0x50
        /*003a*/ 	.short	0x0000


	//----- nvinfo : EIATTR_MAXREG_COUNT
	.align		4
        /*003c*/ 	.byte	0x03, 0x1b
        /*003e*/ 	.short	0x00ff


	//----- nvinfo : EIATTR_MERCURY_ISA_VERSION
	.align		4
        /*0040*/ 	.byte	0x03, 0x5f
        /*0042*/ 	.short	0x0101


	//----- nvinfo : EIATTR_VRC_CTA_INIT_COUNT
	.align		4
        /*0044*/ 	.byte	0x02, 0x4a
	.zero		1
	.zero		1


	//----- nvinfo : EIATTR_EXIT_INSTR_OFFSETS
	.align		4
        /*0048*/ 	.byte	0x04, 0x1c
        /*004a*/ 	.short	(.L_15 - .L_14)


	//   ....[0]....
.L_14:
        /*004c*/ 	.word	0x00000710


	//   ....[1]....
        /*0050*/ 	.word	0x000007b0


	//----- nvinfo : EIATTR_CBANK_PARAM_SIZE
	.align		4
.L_15:
        /*0054*/ 	.byte	0x03, 0x19
        /*0056*/ 	.short	0x0018


	//----- nvinfo : EIATTR_PARAM_CBANK
	.align		4
        /*0058*/ 	.byte	0x04, 0x0a
        /*005a*/ 	.short	(.L_17 - .L_16)
	.align		4
.L_16:
        /*005c*/ 	.word	index@(.nv.constant0._Z11encrypt_gpuPjS_S_)
        /*0060*/ 	.short	0x0380
        /*0062*/ 	.short	0x0018


	//----- nvinfo : EIATTR_SW_WAR
	.align		4
.L_17:
        /*0064*/ 	.byte	0x04, 0x36
        /*0066*/ 	.short	(.L_19 - .L_18)
.L_18:
        /*0068*/ 	.word	0x00000008
.L_19:


//--------------------- .nv.callgraph             --------------------------
	.section	.nv.callgraph,"",@"SHT_CUDA_CALLGRAPH"
	.align	4
	.sectionentsize	8
	.align		4
        /*0000*/ 	.word	0x00000000
	.align		4
        /*0004*/ 	.word	0xffffffff
	.align		4
        /*0008*/ 	.word	0x00000000
	.align		4
        /*000c*/ 	.word	0xfffffffe
	.align		4
        /*0010*/ 	.word	0x00000000
	.align		4
        /*0014*/ 	.word	0xfffffffd
	.align		4
        /*0018*/ 	.word	0x00000000
	.align		4
        /*001c*/ 	.word	0xfffffffc


//--------------------- .text._Z11encrypt_gpuPjS_S_ --------------------------
	.section	.text._Z11encrypt_gpuPjS_S_,"ax",@progbits
	.align	128
        .global         _Z11encrypt_gpuPjS_S_
        .type           _Z11encrypt_gpuPjS_S_,@function
        .size           _Z11encrypt_gpuPjS_S_,(.L_x_2 - _Z11encrypt_gpuPjS_S_)
        .other          _Z11encrypt_gpuPjS_S_,@"STO_CUDA_ENTRY STV_DEFAULT"
_Z11encrypt_gpuPjS_S_:
.text._Z11encrypt_gpuPjS_S_:
[----:B------:R-:W-:Y:S08]  /*0000*/  LDC R1, c[0x0][0x37c] ;  /* 0x0000df00ff017b82 */ /* 0x000ff00000000800 */
[----:B------:R-:W0:Y:S01]  /*0010*/  LDC.64 R8, c[0x0][0x388] ;  /* 0x0000e200ff087b82 */ /* 0x000e220000000a00 */
[----:B------:R-:W0:Y:S07]  /*0020*/  LDCU.64 UR8, c[0x0][0x358] ;  /* 0x00006b00ff0877ac */ /* 0x000e2e0008000a00 */
[----:B------:R-:W1:Y:S01]  /*0030*/  LDC.64 R2, c[0x0][0x380] ;  /* 0x0000e000ff027b82 */ /* 0x000e620000000a00 */
[----:B0-----:R-:W2:Y:S04]  /*0040*/  LDG.E R5, desc[UR8][R8.64] ;  /* 0x0000000808057981 */ /* 0x001ea8000c1e1900 */
[----:B------:R-:W3:Y:S04]  /*0050*/  LDG.E R7, desc[UR8][R8.64+0x4] ;  /* 0x0000040808077981 */ /* 0x000ee8000c1e1900 */
[----:B------:R-:W4:Y:S04]  /*0060*/  LDG.E R11, desc[UR8][R8.64+0x8] ;  /* 0x00000808080b7981 */ /* 0x000f28000c1e1900 */
[----:B------:R-:W4:Y:S04]  /*0070*/  LDG.E R13, desc[UR8][R8.64+0xc] ;  /* 0x00000c08080d7981 */ /* 0x000f28000c1e1900 */
[----:B-1----:R0:W5:Y:S04]  /*0080*/  LDG.E R15, desc[UR8][R2.64+0x4] ;  /* 0x00000408020f7981 */ /* 0x002168000c1e1900 */
[----:B------:R0:W5:Y:S01]  /*0090*/  LDG.E R10, desc[UR8][R2.64] ;  /* 0x00000008020a7981 */ /* 0x000162000c1e1900 */
[----:B------:R-:W1:Y:S01]  /*00a0*/  S2UR UR4, SR_CTAID.X ;  /* 0x00000000000479c3 */ /* 0x000e620000002500 */
[----:B------:R-:W-:Y:S01]  /*00b0*/  UMOV UR5, 0x1715609d ;  /* 0x1715609d00057882 */ /* 0x000fe20000000000 */
[----:B------:R-:W1:Y:S06]  /*00c0*/  S2R R6, SR_TID.X ;  /* 0x0000000000067919 */ /* 0x000e6c0000002100 */
[----:B------:R-:W1:Y:S02]  /*00d0*/  LDC R17, c[0x0][0x360] ;  /* 0x0000d800ff117b82 */ /* 0x000e640000000800 */
[----:B-1----:R-:W-:Y:S01]  /*00e0*/  IMAD R6, R17, UR4, R6 ;  /* 0x0000000411067c24 */ /* 0x002fe2000f8e0206 */
[----:B------:R-:W-:-:S03]  /*00f0*/  UMOV UR4, URZ ;  /* 0x000000ff00047c82 */ /* 0x000fc60008000000 */
[--C-:B--2---:R-:W-:Y:S02]  /*0100*/  IMAD R0, R5, 0x200, R6.reuse ;  /* 0x0000020005007824 */ /* 0x104fe400078e0206 */
[--C-:B---3--:R-:W-:Y:S02]  /*0110*/  IMAD R4, R7, 0x200, R6.reuse ;  /* 0x0000020007047824 */ /* 0x108fe400078e0206 */
[--C-:B----4-:R-:W-:Y:S02]  /*0120*/  IMAD R5, R11, 0x200, R6.reuse ;  /* 0x000002000b057824 */ /* 0x110fe400078e0206 */
[----:B0-----:R-:W-:-:S07]  /*0130*/  IMAD R6, R13, 0x200, R6 ;  /* 0x000002000d067824 */ /* 0x001fce00078e0206 */
.L_x_0:
[----:B------:R-:W-:Y:S01]  /*0140*/  UIADD3 UR6, UPT, UPT, UR5, -0x78dde6e4, URZ ;  /* 0x8722191c05067890 */ /* 0x000fe2000fffe0ff */
[C---:B-----5:R-:W-:Y:S01]  /*0150*/  LEA R7, R15.reuse, R0, 0x4 ;  /* 0x000000000f077211 */ /* 0x060fe200078e20ff */
[----:B------:R-:W-:Y:S01]  /*0160*/  UIADD3 UR4, UPT, UPT, UR4, 0x8, URZ ;  /* 0x0000000804047890 */ /* 0x000fe2000fffe0ff */
[----:B------:R-:W-:-:S03]  /*0170*/  LEA.HI R9, R15, R4, RZ, 0x1b ;  /* 0x000000040f097211 */ /* 0x000fc600078fd8ff */
[----:B------:R-:W-:Y:S01]  /*0180*/  VIADD R8, R15, UR6 ;  /* 0x000000060f087c36 */ /* 0x000fe20008000000 */
[----:B------:R-:W-:-:S04]  /*0190*/  UISETP.NE.AND UP0, UPT, UR4, 0x80, UPT ;  /* 0x000000800400788c */ /* 0x000fc8000bf05270 */
[----:B------:R-:W-:-:S05]  /*01a0*/  LOP3.LUT R7, R8, R9, R7, 0x96, !PT ;  /* 0x0000000908077212 */ /* 0x000fca00078e9607 */
[----:B------:R-:W-:-:S04]  /*01b0*/  IMAD.IADD R7, R7, 0x1, R10 ;  /* 0x0000000107077824 */ /* 0x000fc800078e020a */
[C---:B------:R-:W-:Y:S01]  /*01c0*/  IMAD R8, R7.reuse, 0x10, R5 ;  /* 0x0000001007087824 */ /* 0x040fe200078e0205 */
[C---:B------:R-:W-:Y:S01]  /*01d0*/  LEA.HI R10, R7.reuse, R6, RZ, 0x1b ;  /* 0x00000006070a7211 */ /* 0x040fe200078fd8ff */
[----:B------:R-:W-:Y:S01]  /*01e0*/  VIADD R9, R7, UR6 ;  /* 0x0000000607097c36 */ /* 0x000fe20008000000 */
[----:B------:R-:W-:-:S04]  /*01f0*/  UIADD3 UR6, UPT, UPT, UR5, 0x255992d5, URZ ;  /* 0x255992d505067890 */ /* 0x000fc8000fffe0ff */
[----:B------:R-:W-:-:S04]  /*0200*/  LOP3.LUT R8, R10, R8, R9, 0x96, !PT ;  /* 0x000000080a087212 */ /* 0x000fc800078e9609 */
[----:B------:R-:W-:-:S04]  /*0210*/  IADD3 R15, PT, PT, R8, R15, RZ ;  /* 0x0000000f080f7210 */ /* 0x000fc80007ffe0ff */
[C---:B------:R-:W-:Y:S01]  /*0220*/  LEA.HI R10, R15.reuse, R4, RZ, 0x1b ;  /* 0x000000040f0a7211 */ /* 0x040fe200078fd8ff */
[C---:B------:R-:W-:Y:S02]  /*0230*/  IMAD R8, R15.reuse, 0x10, R0 ;  /* 0x000000100f087824 */ /* 0x040fe400078e0200 */
[----:B------:R-:W-:-:S05]  /*0240*/  VIADD R9, R15, UR6 ;  /* 0x000000060f097c36 */ /* 0x000fca0008000000 */
[----:B------:R-:W-:-:S05]  /*0250*/  LOP3.LUT R8, R9, R10, R8, 0x96, !PT ;  /* 0x0000000a09087212 */ /* 0x000fca00078e9608 */
[----:B------:R-:W-:-:S04]  /*0260*/  IMAD.IADD R8, R7, 0x1, R8 ;  /* 0x0000000107087824 */ /* 0x000fc800078e0208 */
[C---:B------:R-:W-:Y:S01]  /*0270*/  IMAD R7, R8.reuse, 0x10, R5 ;  /* 0x0000001008077824 */ /* 0x040fe200078e0205 */
[C---:B------:R-:W-:Y:S01]  /*0280*/  IADD3 R10, PT, PT, R8.reuse, UR6, RZ ;  /* 0x00000006080a7c10 */ /* 0x040fe2000fffe0ff */
[----:B------:R-:W-:Y:S01]  /*0290*/  UIADD3 UR6, UPT, UPT, UR5, -0x3c6ef372, URZ ;  /* 0xc3910c8e05067890 */ /* 0x000fe2000fffe0ff */
[----:B------:R-:W-:-:S04]  /*02a0*/  LEA.HI R9, R8, R6, RZ, 0x1b ;  /* 0x0000000608097211 */ /* 0x000fc800078fd8ff */
[----:B------:R-:W-:-:S05]  /*02b0*/  LOP3.LUT R10, R9, R7, R10, 0x96, !PT ;  /* 0x00000007090a7212 */ /* 0x000fca00078e960a */
[----:B------:R-:W-:-:S04]  /*02c0*/  IMAD.IADD R15, R15, 0x1, R10 ;  /* 0x000000010f0f7824 */ /* 0x000fc800078e020a */
[C---:B------:R-:W-:Y:S01]  /*02d0*/  IMAD R7, R15.reuse, 0x10, R0 ;  /* 0x000000100f077824 */ /* 0x040fe200078e0200 */
[C---:B------:R-:W-:Y:S01]  /*02e0*/  LEA.HI R9, R15.reuse, R4, RZ, 0x1b ;  /* 0x000000040f097211 */ /* 0x040fe200078fd8ff */
[----:B------:R-:W-:-:S05]  /*02f0*/  VIADD R10, R15, UR6 ;  /* 0x000000060f0a7c36 */ /* 0x000fca0008000000 */
[----:B------:R-:W-:-:S05]  /*0300*/  LOP3.LUT R7, R10, R9, R7, 0x96, !PT ;  /* 0x000000090a077212 */ /* 0x000fca00078e9607 */
[----:B------:R-:W-:-:S04]  /*0310*/  IMAD.IADD R7, R8, 0x1, R7 ;  /* 0x0000000108077824 */ /* 0x000fc800078e0207 */
[C---:B------:R-:W-:Y:S01]  /*0320*/  VIADD R9, R7.reuse, UR6 ;  /* 0x0000000607097c36 */ /* 0x040fe20008000000 */
[C---:B------:R-:W-:Y:S01]  /*0330*/  LEA R8, R7.reuse, R5, 0x4 ;  /* 0x0000000507087211 */ /* 0x040fe200078e20ff */
[----:B------:R-:W-:Y:S01]  /*0340*/  UIADD3 UR6, UPT, UPT, UR5, 0x61c88647, URZ ;  /* 0x61c8864705067890 */ /* 0x000fe2000fffe0ff */
[----:B------:R-:W-:-:S04]  /*0350*/  LEA.HI R10, R7, R6, RZ, 0x1b ;  /* 0x00000006070a7211 */ /* 0x000fc800078fd8ff */
[----:B------:R-:W-:-:S05]  /*0360*/  LOP3.LUT R8, R10, R8, R9, 0x96, !PT ;  /* 0x000000080a087212 */ /* 0x000fca00078e9609 */
[----:B------:R-:W-:-:S04]  /*0370*/  IMAD.IADD R15, R15, 0x1, R8 ;  /* 0x000000010f0f7824 */ /* 0x000fc800078e0208 */
[C---:B------:R-:W-:Y:S01]  /*0380*/  IMAD R8, R15.reuse, 0x10, R0 ;  /* 0x000000100f087824 */ /* 0x040fe200078e0200 */
[C---:B------:R-:W-:Y:S02]  /*0390*/  IADD3 R9, PT, PT, R15.reuse, UR6, RZ ;  /* 0x000000060f097c10 */ /* 0x040fe4000fffe0ff */
[----:B------:R-:W-:-:S04]  /*03a0*/  LEA.HI R10, R15, R4, RZ, 0x1b ;  /* 0x000000040f0a7211 */ /* 0x000fc800078fd8ff */
[----:B------:R-:W-:-:S05]  /*03b0*/  LOP3.LUT R8, R9, R10, R8, 0x96, !PT ;  /* 0x0000000a09087212 */ /* 0x000fca00078e9608 */
[----:B------:R-:W-:-:S04]  /*03c0*/  IMAD.IADD R8, R7, 0x1, R8 ;  /* 0x0000000107087824 */ /* 0x000fc800078e0208 */
[C---:B------:R-:W-:Y:S01]  /*03d0*/  IMAD R7, R8.reuse, 0x10, R5 ;  /* 0x0000001008077824 */ /* 0x040fe200078e0205 */
[C---:B------:R-:W-:Y:S01]  /*03e0*/  LEA.HI R9, R8.reuse, R6, RZ, 0x1b ;  /* 0x0000000608097211 */ /* 0x040fe200078fd8ff */
[----:B------:R-:W-:Y:S01]  /*03f0*/  VIADD R10, R8, UR6 ;  /* 0x00000006080a7c36 */ /* 0x000fe20008000000 */
[----:B------:R-:W-:-:S04]  /*0400*/  UIADD3 UR6, UPT, UPT, UR5, -0x61c88647, URZ ;  /* 0x9e3779b905067890 */ /* 0x000fc8000fffe0ff */
        /* <DEDUP_REMOVED lines=28> */
[C---:B------:R-:W-:Y:S01]  /*05d0*/  VIADD R9, R7.reuse, UR6 ;  /* 0x0000000607097c36 */ /* 0x040fe20008000000 */
[C---:B------:R-:W-:Y:S01]  /*05e0*/  LEA R8, R7.reuse, R5, 0x4 ;  /* 0x0000000507087211 */ /* 0x040fe200078e20ff */
[----:B------:R-:W-:Y:S01]  /*05f0*/  UIADD3 UR6, UPT, UPT, UR5, -0x255992d5, URZ ;  /* 0xdaa66d2b05067890 */ /* 0x000fe2000fffe0ff */
[----:B------:R-:W-:Y:S01]  /*0600*/  LEA.HI R10, R7, R6, RZ, 0x1b ;  /* 0x00000006070a7211 */ /* 0x000fe200078fd8ff */
[----:B------:R-:W-:-:S03]  /*0610*/  UIADD3 UR5, UPT, UPT, UR5, -0xe443238, URZ ;  /* 0xf1bbcdc805057890 */ /* 0x000fc6000fffe0ff */
        /* <DEDUP_REMOVED lines=9> */
[----:B------:R-:W-:-:S05]  /*06b0*/  VIADD R8, R10, UR6 ;  /* 0x000000060a087c36 */ /* 0x000fca0008000000 */
[----:B------:R-:W-:-:S04]  /*06c0*/  LOP3.LUT R8, R9, R7, R8, 0x96, !PT ;  /* 0x0000000709087212 */ /* 0x000fc800078e9608 */
[----:B------:R-:W-:Y:S01]  /*06d0*/  IADD3 R15, PT, PT, R15, R8, RZ ;  /* 0x000000080f0f7210 */ /* 0x000fe20007ffe0ff */
[----:B------:R-:W-:Y:S06]  /*06e0*/  BRA.U UP0, `(.L_x_0) ;  /* 0xfffffff900947547 */ /* 0x000fec000b83ffff */
[----:B------:R-:W-:-:S04]  /*06f0*/  ISETP.NE.AND P0, PT, R15, -0x46423132, PT ;  /* 0xb9bdcece0f00780c */ /* 0x000fc80003f05270 */
[----:B------:R-:W-:-:S13]  /*0700*/  ISETP.NE.OR P0, PT, R10, -0xcfa065, P0 ;  /* 0xff305f9b0a00780c */ /* 0x000fda0000705670 */
[----:B------:R-:W-:Y:S05]  /*0710*/  @P0 EXIT ;  /* 0x000000000000094d */ /* 0x000fea0003800000 */
[----:B------:R-:W0:Y:S01]  /*0720*/  LDC.64 R8, c[0x0][0x390] ;  /* 0x0000e400ff087b82 */ /* 0x000e220000000a00 */
[----:B------:R-:W-:Y:S02]  /*0730*/  IMAD.MOV.U32 R7, RZ, RZ, -0xcfa065 ;  /* 0xff305f9bff077424 */ /* 0x000fe400078e00ff */
[----:B------:R-:W-:-:S03]  /*0740*/  IMAD.MOV.U32 R11, RZ, RZ, -0x46423132 ;  /* 0xb9bdceceff0b7424 */ /* 0x000fc600078e00ff */
[----:B------:R-:W-:Y:S04]  /*0750*/  STG.E desc[UR8][R2.64], R7 ;  /* 0x0000000702007986 */ /* 0x000fe8000c101908 */
[----:B------:R-:W-:Y:S04]  /*0760*/  STG.E desc[UR8][R2.64+0x4], R11 ;  /* 0x0000040b02007986 */ /* 0x000fe8000c101908 */
[----:B0-----:R-:W-:Y:S04]  /*0770*/  STG.E desc[UR8][R8.64], R0 ;  /* 0x0000000008007986 */ /* 0x001fe8000c101908 */
[----:B------:R-:W-:Y:S04]  /*0780*/  STG.E desc[UR8][R8.64+0x4], R4 ;  /* 0x0000040408007986 */ /* 0x000fe8000c101908 */
[----:B------:R-:W-:Y:S04]  /*0790*/  STG.E desc[UR8][R8.64+0x8], R5 ;  /* 0x0000080508007986 */ /* 0x000fe8000c101908 */
[----:B------:R-:W-:Y:S01]  /*07a0*/  STG.E desc[UR8][R8.64+0xc], R6 ;  /* 0x00000c0608007986 */ /* 0x000fe2000c101908 */
[----:B------:R-:W-:Y:S05]  /*07b0*/  EXIT ;  /* 0x000000000000794d */ /* 0x000fea0003800000 */
.L_x_1:
[----:B------:R-:W-:-:S00]  /*07c0*/  BRA `(.L_x_1) ;  /* 0xfffffffc00fc7947 */ /* 0x000fc0000383ffff */
[----:B------:R-:W-:-:S00]  /*07d0*/  NOP ;  /* 0x0000000000007918 */ /* 0x000fc00000000000 */
        /* <DEDUP_REMOVED lines=10> */
.L_x_2:


//--------------------- .nv.shared.reserved.0     --------------------------
	.section	.nv.shared.reserved.0,"aw",@nobits
	.weak		__nv_reservedSMEM_offset_0_alias
	.size		__nv_reservedSMEM_offset_0_alias, 0, 64
	.other		__nv_reservedSMEM_offset_0_alias,@"STO_CUDA_RESERVED_SHARED STV_DEFAULT"
__nv_reservedSMEM_offset_0_alias:
	.zero		0
	.zero		64


//--------------------- .nv.constant0._Z11encrypt_gpuPjS_S_ --------------------------
	.section	.nv.constant0._Z11encrypt_gpuPjS_S_,"a",@progbits
	.sectionflags	@""
	.align	4
.nv.constant0._Z11encrypt_gpuPjS_S_:
	.zero		920


//--------------------- SYMBOLS --------------------------

	.type		.nv.reservedSmem.offset0,@object
	.size		.nv.reservedSmem.offset0,0x4
